//
// Generated by NVIDIA NVVM Compiler
//
// Compiler Build ID: CL-36424714
// Cuda compilation tools, release 13.0, V13.0.88
// Based on NVVM 20.0.0
//

.version 9.0
.target sm_100
.address_size 64

	// .globl	_Z12gpu_solutionv
.global .align 1 .b8 d_content[8000000];
.global .align 1 .b8 d_abc[26];
.global .align 4 .b8 d_result[104];

.visible .entry _Z12gpu_solutionv()
{
	.reg .pred 	%p<28>;
	.reg .b16 	%rs<56>;
	.reg .b32 	%r<56>;
	.reg .b64 	%rd<4>;

	mov.u32 	%r1, %tid.x;
	mov.u32 	%r2, %ctaid.x;
	mul.lo.s32 	%r3, %r1, %r2;
	cvt.s64.s32 	%rd1, %r3;
	mov.u64 	%rd2, d_content;
	add.s64 	%rd3, %rd2, %rd1;
	ld.global.u8 	%rs1, [%rd3];
	add.s16 	%rs2, %rs1, -97;
	and.b16  	%rs3, %rs2, 255;
	setp.gt.u16 	%p1, %rs3, 25;
	@%p1 bra 	$L__BB0_53;
	ld.global.u8 	%rs4, [d_abc];
	setp.ne.s16 	%p2, %rs4, %rs1;
	@%p2 bra 	$L__BB0_3;
	ld.global.u32 	%r4, [d_result];
	add.s32 	%r5, %r4, 1;
	st.global.u32 	[d_result], %r5;
$L__BB0_3:
	ld.global.u8 	%rs6, [d_abc+1];
	setp.ne.s16 	%p3, %rs6, %rs1;
	@%p3 bra 	$L__BB0_5;
	ld.global.u32 	%r6, [d_result+4];
	add.s32 	%r7, %r6, 1;
	st.global.u32 	[d_result+4], %r7;
$L__BB0_5:
	ld.global.u8 	%rs8, [d_abc+2];
	setp.ne.s16 	%p4, %rs8, %rs1;
	@%p4 bra 	$L__BB0_7;
	ld.global.u32 	%r8, [d_result+8];
	add.s32 	%r9, %r8, 1;
	st.global.u32 	[d_result+8], %r9;
$L__BB0_7:
	ld.global.u8 	%rs10, [d_abc+3];
	setp.ne.s16 	%p5, %rs10, %rs1;
	@%p5 bra 	$L__BB0_9;
	ld.global.u32 	%r10, [d_result+12];
	add.s32 	%r11, %r10, 1;
	st.global.u32 	[d_result+12], %r11;
$L__BB0_9:
	ld.global.u8 	%rs12, [d_abc+4];
	setp.ne.s16 	%p6, %rs12, %rs1;
	@%p6 bra 	$L__BB0_11;
	ld.global.u32 	%r12, [d_result+16];
	add.s32 	%r13, %r12, 1;
	st.global.u32 	[d_result+16], %r13;
$L__BB0_11:
	ld.global.u8 	%rs14, [d_abc+5];
	setp.ne.s16 	%p7, %rs14, %rs1;
	@%p7 bra 	$L__BB0_13;
	ld.global.u32 	%r14, [d_result+20];
	add.s32 	%r15, %r14, 1;
	st.global.u32 	[d_result+20], %r15;
$L__BB0_13:
	ld.global.u8 	%rs16, [d_abc+6];
	setp.ne.s16 	%p8, %rs16, %rs1;
	@%p8 bra 	$L__BB0_15;
	ld.global.u32 	%r16, [d_result+24];
	add.s32 	%r17, %r16, 1;
	st.global.u32 	[d_result+24], %r17;
$L__BB0_15:
	ld.global.u8 	%rs18, [d_abc+7];
	setp.ne.s16 	%p9, %rs18, %rs1;
	@%p9 bra 	$L__BB0_17;
	ld.global.u32 	%r18, [d_result+28];
	add.s32 	%r19, %r18, 1;
	st.global.u32 	[d_result+28], %r19;
$L__BB0_17:
	ld.global.u8 	%rs20, [d_abc+8];
	setp.ne.s16 	%p10, %rs20, %rs1;
	@%p10 bra 	$L__BB0_19;
	ld.global.u32 	%r20, [d_result+32];
	add.s32 	%r21, %r20, 1;
	st.global.u32 	[d_result+32], %r21;
$L__BB0_19:
	ld.global.u8 	%rs22, [d_abc+9];
	setp.ne.s16 	%p11, %rs22, %rs1;
	@%p11 bra 	$L__BB0_21;
	ld.global.u32 	%r22, [d_result+36];
	add.s32 	%r23, %r22, 1;
	st.global.u32 	[d_result+36], %r23;
$L__BB0_21:
	ld.global.u8 	%rs24, [d_abc+10];
	setp.ne.s16 	%p12, %rs24, %rs1;
	@%p12 bra 	$L__BB0_23;
	ld.global.u32 	%r24, [d_result+40];
	add.s32 	%r25, %r24, 1;
	st.global.u32 	[d_result+40], %r25;
$L__BB0_23:
	ld.global.u8 	%rs26, [d_abc+11];
	setp.ne.s16 	%p13, %rs26, %rs1;
	@%p13 bra 	$L__BB0_25;
	ld.global.u32 	%r26, [d_result+44];
	add.s32 	%r27, %r26, 1;
	st.global.u32 	[d_result+44], %r27;
$L__BB0_25:
	ld.global.u8 	%rs28, [d_abc+12];
	setp.ne.s16 	%p14, %rs28, %rs1;
	@%p14 bra 	$L__BB0_27;
	ld.global.u32 	%r28, [d_result+48];
	add.s32 	%r29, %r28, 1;
	st.global.u32 	[d_result+48], %r29;
$L__BB0_27:
	ld.global.u8 	%rs30, [d_abc+13];
	setp.ne.s16 	%p15, %rs30, %rs1;
	@%p15 bra 	$L__BB0_29;
	ld.global.u32 	%r30, [d_result+52];
	add.s32 	%r31, %r30, 1;
	st.global.u32 	[d_result+52], %r31;
$L__BB0_29:
	ld.global.u8 	%rs32, [d_abc+14];
	setp.ne.s16 	%p16, %rs32, %rs1;
	@%p16 bra 	$L__BB0_31;
	ld.global.u32 	%r32, [d_result+56];
	add.s32 	%r33, %r32, 1;
	st.global.u32 	[d_result+56], %r33;
$L__BB0_31:
	ld.global.u8 	%rs34, [d_abc+15];
	setp.ne.s16 	%p17, %rs34, %rs1;
	@%p17 bra 	$L__BB0_33;
	ld.global.u32 	%r34, [d_result+60];
	add.s32 	%r35, %r34, 1;
	st.global.u32 	[d_result+60], %r35;
$L__BB0_33:
	ld.global.u8 	%rs36, [d_abc+16];
	setp.ne.s16 	%p18, %rs36, %rs1;
	@%p18 bra 	$L__BB0_35;
	ld.global.u32 	%r36, [d_result+64];
	add.s32 	%r37, %r36, 1;
	st.global.u32 	[d_result+64], %r37;
$L__BB0_35:
	ld.global.u8 	%rs38, [d_abc+17];
	setp.ne.s16 	%p19, %rs38, %rs1;
	@%p19 bra 	$L__BB0_37;
	ld.global.u32 	%r38, [d_result+68];
	add.s32 	%r39, %r38, 1;
	st.global.u32 	[d_result+68], %r39;
$L__BB0_37:
	ld.global.u8 	%rs40, [d_abc+18];
	setp.ne.s16 	%p20, %rs40, %rs1;
	@%p20 bra 	$L__BB0_39;
	ld.global.u32 	%r40, [d_result+72];
	add.s32 	%r41, %r40, 1;
	st.global.u32 	[d_result+72], %r41;
$L__BB0_39:
	ld.global.u8 	%rs42, [d_abc+19];
	setp.ne.s16 	%p21, %rs42, %rs1;
	@%p21 bra 	$L__BB0_41;
	ld.global.u32 	%r42, [d_result+76];
	add.s32 	%r43, %r42, 1;
	st.global.u32 	[d_result+76], %r43;
$L__BB0_41:
	ld.global.u8 	%rs44, [d_abc+20];
	setp.ne.s16 	%p22, %rs44, %rs1;
	@%p22 bra 	$L__BB0_43;
	ld.global.u32 	%r44, [d_result+80];
	add.s32 	%r45, %r44, 1;
	st.global.u32 	[d_result+80], %r45;
$L__BB0_43:
	ld.global.u8 	%rs46, [d_abc+21];
	setp.ne.s16 	%p23, %rs46, %rs1;
	@%p23 bra 	$L__BB0_45;
	ld.global.u32 	%r46, [d_result+84];
	add.s32 	%r47, %r46, 1;
	st.global.u32 	[d_result+84], %r47;
$L__BB0_45:
	ld.global.u8 	%rs48, [d_abc+22];
	setp.ne.s16 	%p24, %rs48, %rs1;
	@%p24 bra 	$L__BB0_47;
	ld.global.u32 	%r48, [d_result+88];
	add.s32 	%r49, %r48, 1;
	st.global.u32 	[d_result+88], %r49;
$L__BB0_47:
	ld.global.u8 	%rs50, [d_abc+23];
	setp.ne.s16 	%p25, %rs50, %rs1;
	@%p25 bra 	$L__BB0_49;
	ld.global.u32 	%r50, [d_result+92];
	add.s32 	%r51, %r50, 1;
	st.global.u32 	[d_result+92], %r51;
$L__BB0_49:
	ld.global.u8 	%rs52, [d_abc+24];
	setp.ne.s16 	%p26, %rs52, %rs1;
	@%p26 bra 	$L__BB0_51;
	ld.global.u32 	%r52, [d_result+96];
	add.s32 	%r53, %r52, 1;
	st.global.u32 	[d_result+96], %r53;
$L__BB0_51:
	ld.global.u8 	%rs54, [d_abc+25];
	setp.ne.s16 	%p27, %rs54, %rs1;
	@%p27 bra 	$L__BB0_53;
	ld.global.u32 	%r54, [d_result+100];
	add.s32 	%r55, %r54, 1;
	st.global.u32 	[d_result+100], %r55;
$L__BB0_53:
	ret;

}


// ===== COMPILED SASS (sm_100) =====

	.target	sm_100

	.elftype	@"ET_EXEC"


//--------------------- .note.nv.tkinfo           --------------------------
	.section	.note.nv.tkinfo,"",@"SHT_NOTE"
	.sectionflags	@"SHF_NOTE_NV_TKINFO"
	.tkinfo
        /*0018*/ 	.word	0x00000002
        /*0030*/ 	.string	""
        /*0030*/ 	.string	"ptxas"
        /*0030*/ 	.string	"Cuda compilation tools, release 13.0, V13.0.88"
        /*0030*/ 	.string	"Build cuda_13.0.r13.0/compiler.36424714_0"
        /*0030*/ 	.string	"-arch sm_100 -m 64 "



//--------------------- .note.nv.cuinfo           --------------------------
	.section	.note.nv.cuinfo,"",@"SHT_NOTE"
	.sectionflags	@"SHF_NOTE_NV_CUINFO"
        /*0018*/ 	.short	0x0002
        /*001a*/ 	.short	0x0064
        /*001c*/ 	.short	0x0082
	.zero		2


//--------------------- .nv.info                  --------------------------
	.section	.nv.info,"",@"SHT_CUDA_INFO"
	.align	4


	//----- nvinfo : EIATTR_REGCOUNT
	.align		4
        /*0000*/ 	.byte	0x04, 0x2f
        /*0002*/ 	.short	(.L_4 - .L_3)
	.align		4
.L_3:
        /*0004*/ 	.word	index@(_Z12gpu_solutionv)
        /*0008*/ 	.word	0x00000010


	//----- nvinfo : EIATTR_FRAME_SIZE
	.align		4
.L_4:
        /*000c*/ 	.byte	0x04, 0x11
        /*000e*/ 	.short	(.L_6 - .L_5)
	.align		4
.L_5:
        /*0010*/ 	.word	index@(_Z12gpu_solutionv)
        /*0014*/ 	.word	0x00000000


	//----- nvinfo : EIATTR_MIN_STACK_SIZE
	.align		4
.L_6:
        /*0018*/ 	.byte	0x04, 0x12
        /*001a*/ 	.short	(.L_8 - .L_7)
	.align		4
.L_7:
        /*001c*/ 	.word	index@(_Z12gpu_solutionv)
        /*0020*/ 	.word	0x00000000
.L_8:


//--------------------- .nv.compat                --------------------------
	.section	.nv.compat,"",@"SHT_CUDA_COMPAT_INFO"
	.align	4
        /*0000*/ 	.byte	0x02, 0x09, 0x00, 0x00, 0x02, 0x02, 0x01, 0x00, 0x02, 0x05, 0x05, 0x00, 0x03, 0x07, 0x01, 0x01
        /*0010*/ 	.byte	0x02, 0x03, 0x00, 0x00, 0x02, 0x06, 0x01, 0x00, 0x04, 0x0b, 0x08, 0x00, 0x09, 0x00, 0x00, 0x00
        /*0020*/ 	.byte	0x00, 0x00, 0x00, 0x00


//--------------------- .nv.info._Z12gpu_solutionv --------------------------
	.section	.nv.info._Z12gpu_solutionv,"",@"SHT_CUDA_INFO"
	.sectionflags	@""
	.align	4


	//----- nvinfo : EIATTR_CUDA_API_VERSION
	.align		4
        /*0000*/ 	.byte	0x04, 0x37
        /*0002*/ 	.short	(.L_10 - .L_9)
.L_9:
        /*0004*/ 	.word	0x00000082


	//----- nvinfo : EIATTR_SPARSE_MMA_MASK
	.align		4
.L_10:
        /*0008*/ 	.byte	0x03, 0x50
        /*000a*/ 	.short	0x0000


	//----- nvinfo : EIATTR_MAXREG_COUNT
	.align		4
        /*000c*/ 	.byte	0x03, 0x1b
        /*000e*/ 	.short	0x00ff


	//----- nvinfo : EIATTR_MERCURY_ISA_VERSION
	.align		4
        /*0010*/ 	.byte	0x03, 0x5f
        /*0012*/ 	.short	0x0101


	//----- nvinfo : EIATTR_VRC_CTA_INIT_COUNT
	.align		4
        /*0014*/ 	.byte	0x02, 0x4a
	.zero		1
	.zero		1


	//----- nvinfo : EIATTR_EXIT_INSTR_OFFSETS
	.align		4
        /*0018*/ 	.byte	0x04, 0x1c
        /*001a*/ 	.short	(.L_12 - .L_11)


	//   ....[0]....
.L_11:
        /*001c*/ 	.word	0x000000c0


	//   ....[1]....
        /*0020*/ 	.word	0x00000a60


	//   ....[2]....
        /*0024*/ 	.word	0x00000ab0


	//----- nvinfo : EIATTR_SW_WAR
	.align		4
.L_12:
        /*0028*/ 	.byte	0x04, 0x36
        /*002a*/ 	.short	(.L_14 - .L_13)
.L_13:
        /*002c*/ 	.word	0x00000008
.L_14:


//--------------------- .nv.callgraph             --------------------------
	.section	.nv.callgraph,"",@"SHT_CUDA_CALLGRAPH"
	.align	4
	.sectionentsize	8
	.align		4
        /*0000*/ 	.word	0x00000000
	.align		4
        /*0004*/ 	.word	0xffffffff
	.align		4
        /*0008*/ 	.word	0x00000000
	.align		4
        /*000c*/ 	.word	0xfffffffe
	.align		4
        /*0010*/ 	.word	0x00000000
	.align		4
        /*0014*/ 	.word	0xfffffffd
	.align		4
        /*0018*/ 	.word	0x00000000
	.align		4
        /*001c*/ 	.word	0xfffffffc


//--------------------- .nv.constant4             --------------------------
	.section	.nv.constant4,"a",@progbits
	.align	8
	.align		8
.nv.constant4:
        /*0000*/ 	.dword	d_content
	.align		8
        /*0008*/ 	.dword	d_abc
	.align		8
        /*0010*/ 	.dword	d_result


//--------------------- .text._Z12gpu_solutionv   --------------------------
	.section	.text._Z12gpu_solutionv,"ax",@progbits
	.align	128
        .global         _Z12gpu_solutionv
        .type           _Z12gpu_solutionv,@function
        .size           _Z12gpu_solutionv,(.L_x_1 - _Z12gpu_solutionv)
        .other          _Z12gpu_solutionv,@"STO_CUDA_ENTRY STV_DEFAULT"
_Z12gpu_solutionv:
.text._Z12gpu_solutionv:
[----:B------:R-:W-:Y:S01]  /*0000*/  LDC R1, c[0x0][0x37c] ;  /* 0x0000df00ff017b82 */ /* 0x000fe20000000800 */
[----:B------:R-:W0:Y:S07]  /*0010*/  S2R R0, SR_TID.X ;  /* 0x0000000000007919 */ /* 0x000e2e0000002100 */
[----:B------:R-:W0:Y:S01]  /*0020*/  S2UR UR6, SR_CTAID.X ;  /* 0x00000000000679c3 */ /* 0x000e220000002500 */
[----:B------:R-:W1:Y:S01]  /*0030*/  LDCU.64 UR8, c[0x4][URZ] ;  /* 0x01000000ff0877ac */ /* 0x000e620008000a00 */
[----:B------:R-:W2:Y:S01]  /*0040*/  LDCU.64 UR4, c[0x0][0x358] ;  /* 0x00006b00ff0477ac */ /* 0x000ea20008000a00 */
[----:B0-----:R-:W-:-:S05]  /*0050*/  IMAD R0, R0, UR6, RZ ;  /* 0x0000000600007c24 */ /* 0x001fca000f8e02ff */
[----:B-1----:R-:W-:-:S04]  /*0060*/  IADD3 R2, P0, PT, R0, UR8, RZ ;  /* 0x0000000800027c10 */ /* 0x002fc8000ff1e0ff */
[----:B------:R-:W-:-:S05]  /*0070*/  LEA.HI.X.SX32 R3, R0, UR9, 0x1, P0 ;  /* 0x0000000900037c11 */ /* 0x000fca00080f0eff */
[----:B--2---:R-:W2:Y:S02]  /*0080*/  LDG.E.U8 R0, desc[UR4][R2.64] ;  /* 0x0000000402007981 */ /* 0x004ea4000c1e1100 */
[----:B--2---:R-:W-:-:S05]  /*0090*/  VIADD R4, R0, 0xffffff9f ;  /* 0xffffff9f00047836 */ /* 0x004fca0000000000 */
[----:B------:R-:W-:-:S04]  /*00a0*/  LOP3.LUT R4, R4, 0xff, RZ, 0xc0, !PT ;  /* 0x000000ff04047812 */ /* 0x000fc800078ec0ff */
[----:B------:R-:W-:-:S13]  /*00b0*/  ISETP.GT.U32.AND P0, PT, R4, 0x19, PT ;  /* 0x000000190400780c */ /* 0x000fda0003f04070 */
[----:B------:R-:W-:Y:S05]  /*00c0*/  @P0 EXIT ;  /* 0x000000000000094d */ /* 0x000fea0003800000 */
[----:B------:R-:W0:Y:S02]  /*00d0*/  LDC.64 R2, c[0x4][0x8] ;  /* 0x01000200ff027b82 */ /* 0x000e240000000a00 */
[----:B0-----:R-:W2:Y:S02]  /*00e0*/  LDG.E.U8 R5, desc[UR4][R2.64] ;  /* 0x0000000402057981 */ /* 0x001ea4000c1e1100 */
[----:B--2---:R-:W-:-:S13]  /*00f0*/  ISETP.NE.AND P0, PT, R5, R0, PT ;  /* 0x000000000500720c */ /* 0x004fda0003f05270 */
[----:B------:R-:W0:Y:S02]  /*0100*/  @!P0 LDC.64 R4, c[0x4][0x10] ;  /* 0x01000400ff048b82 */ /* 0x000e240000000a00 */
[----:B0-----:R-:W2:Y:S02]  /*0110*/  @!P0 LDG.E R6, desc[UR4][R4.64] ;  /* 0x0000000404068981 */ /* 0x001ea4000c1e1900 */
[----:B--2---:R-:W-:-:S05]  /*0120*/  @!P0 VIADD R11, R6, 0x1 ;  /* 0x00000001060b8836 */ /* 0x004fca0000000000 */
[----:B------:R0:W-:Y:S04]  /*0130*/  @!P0 STG.E desc[UR4][R4.64], R11 ;  /* 0x0000000b04008986 */ /* 0x0001e8000c101904 */
[----:B------:R-:W2:Y:S02]  /*0140*/  LDG.E.U8 R7, desc[UR4][R2.64+0x1] ;  /* 0x0000010402077981 */ /* 0x000ea4000c1e1100 */
[----:B--2---:R-:W-:-:S13]  /*0150*/  ISETP.NE.AND P0, PT, R7, R0, PT ;  /* 0x000000000700720c */ /* 0x004fda0003f05270 */
[----:B------:R-:W1:Y:S02]  /*0160*/  @!P0 LDC.64 R6, c[0x4][0x10] ;  /* 0x01000400ff068b82 */ /* 0x000e640000000a00 */
[----:B-1----:R-:W2:Y:S02]  /*0170*/  @!P0 LDG.E R8, desc[UR4][R6.64+0x4] ;  /* 0x0000040406088981 */ /* 0x002ea4000c1e1900 */
[----:B--2---:R-:W-:-:S05]  /*0180*/  @!P0 VIADD R13, R8, 0x1 ;  /* 0x00000001080d8836 */ /* 0x004fca0000000000 */
[----:B------:R1:W-:Y:S04]  /*0190*/  @!P0 STG.E desc[UR4][R6.64+0x4], R13 ;  /* 0x0000040d06008986 */ /* 0x0003e8000c101904 */
[----:B------:R-:W2:Y:S02]  /*01a0*/  LDG.E.U8 R9, desc[UR4][R2.64+0x2] ;  /* 0x0000020402097981 */ /* 0x000ea4000c1e1100 */
[----:B--2---:R-:W-:-:S13]  /*01b0*/  ISETP.NE.AND P0, PT, R9, R0, PT ;  /* 0x000000000900720c */ /* 0x004fda0003f05270 */
[----:B------:R-:W2:Y:S02]  /*01c0*/  @!P0 LDC.64 R8, c[0x4][0x10] ;  /* 0x01000400ff088b82 */ /* 0x000ea40000000a00 */
[----:B--2---:R-:W0:Y:S02]  /*01d0*/  @!P0 LDG.E R10, desc[UR4][R8.64+0x8] ;  /* 0x00000804080a8981 */ /* 0x004e24000c1e1900 */
[----:B0-----:R-:W-:-:S05]  /*01e0*/  @!P0 VIADD R11, R10, 0x1 ;  /* 0x000000010a0b8836 */ /* 0x001fca0000000000 */
[----:B------:R0:W-:Y:S04]  /*01f0*/  @!P0 STG.E desc[UR4][R8.64+0x8], R11 ;  /* 0x0000080b08008986 */ /* 0x0001e8000c101904 */
[----:B------:R-:W2:Y:S02]  /*0200*/  LDG.E.U8 R5, desc[UR4][R2.64+0x3] ;  /* 0x0000030402057981 */ /* 0x000ea4000c1e1100 */
[----:B--2---:R-:W-:-:S13]  /*0210*/  ISETP.NE.AND P0, PT, R5, R0, PT ;  /* 0x000000000500720c */ /* 0x004fda0003f05270 */
[----:B------:R-:W2:Y:S02]  /*0220*/  @!P0 LDC.64 R4, c[0x4][0x10] ;  /* 0x01000400ff048b82 */ /* 0x000ea40000000a00 */
[----:B--2---:R-:W1:Y:S02]  /*0230*/  @!P0 LDG.E R10, desc[UR4][R4.64+0xc] ;  /* 0x00000c04040a8981 */ /* 0x004e64000c1e1900 */
[----:B-1----:R-:W-:-:S05]  /*0240*/  @!P0 VIADD R13, R10, 0x1 ;  /* 0x000000010a0d8836 */ /* 0x002fca0000000000 */
        /* <DEDUP_REMOVED lines=129> */
[----:B-1----:R-:W-:Y:S05]  /*0a60*/  @P0 EXIT ;  /* 0x000000000000094d */ /* 0x002fea0003800000 */
[----:B------:R-:W0:Y:S02]  /*0a70*/  LDC.64 R2, c[0x4][0x10] ;  /* 0x01000400ff027b82 */ /* 0x000e240000000a00 */
[----:B0-----:R-:W2:Y:S02]  /*0a80*/  LDG.E R0, desc[UR4][R2.64+0x64] ;  /* 0x0000640402007981 */ /* 0x001ea4000c1e1900 */
[----:B--2---:R-:W-:-:S05]  /*0a90*/  VIADD R5, R0, 0x1 ;  /* 0x0000000100057836 */ /* 0x004fca0000000000 */
[----:B------:R-:W-:Y:S01]  /*0aa0*/  STG.E desc[UR4][R2.64+0x64], R5 ;  /* 0x0000640502007986 */ /* 0x000fe2000c101904 */
[----:B------:R-:W-:Y:S05]  /*0ab0*/  EXIT ;  /* 0x000000000000794d */ /* 0x000fea0003800000 */
.L_x_0:
[----:B------:R-:W-:-:S00]  /*0ac0*/  BRA `(.L_x_0) ;  /* 0xfffffffc00fc7947 */ /* 0x000fc0000383ffff */
[----:B------:R-:W-:-:S00]  /*0ad0*/  NOP ;  /* 0x0000000000007918 */ /* 0x000fc00000000000 */
        /* <DEDUP_REMOVED lines=10> */
.L_x_1:


//--------------------- .nv.shared.reserved.0     --------------------------
	.section	.nv.shared.reserved.0,"aw",@nobits
	.weak		__nv_reservedSMEM_offset_0_alias
	.size		__nv_reservedSMEM_offset_0_alias, 0, 64
	.other		__nv_reservedSMEM_offset_0_alias,@"STO_CUDA_RESERVED_SHARED STV_DEFAULT"
__nv_reservedSMEM_offset_0_alias:
	.zero		0
	.zero		64


//--------------------- .nv.global                --------------------------
	.section	.nv.global,"aw",@nobits
	.align	4
.nv.global:
	.type		d_result,@object
	.size		d_result,(d_abc - d_result)
d_result:
	.zero		104
	.type		d_abc,@object
	.size		d_abc,(d_content - d_abc)
d_abc:
	.zero		26
	.type		d_content,@object
	.size		d_content,(.L_0 - d_content)
d_content:
	.zero		8000000
.L_0:


//--------------------- .nv.constant0._Z12gpu_solutionv --------------------------
	.section	.nv.constant0._Z12gpu_solutionv,"a",@progbits
	.sectionflags	@""
	.align	4
.nv.constant0._Z12gpu_solutionv:
	.zero		896


//--------------------- SYMBOLS --------------------------

	.type		.nv.reservedSmem.offset0,@object
	.size		.nv.reservedSmem.offset0,0x4
